//
// Generated by NVIDIA NVVM Compiler
//
// Compiler Build ID: CL-36424714
// Cuda compilation tools, release 13.0, V13.0.88
// Based on NVVM 20.0.0
//

.version 9.0
.target sm_100
.address_size 64

	// .globl	_Z19dcb_compress_kernelPKcPiS1_iS1_
// _ZZ19dcb_compress_kernelPKcPiS1_iS1_E10local_dict has been demoted

.visible .entry _Z19dcb_compress_kernelPKcPiS1_iS1_(
	.param .u64 .ptr .align 1 _Z19dcb_compress_kernelPKcPiS1_iS1__param_0,
	.param .u64 .ptr .align 1 _Z19dcb_compress_kernelPKcPiS1_iS1__param_1,
	.param .u64 .ptr .align 1 _Z19dcb_compress_kernelPKcPiS1_iS1__param_2,
	.param .u32 _Z19dcb_compress_kernelPKcPiS1_iS1__param_3,
	.param .u64 .ptr .align 1 _Z19dcb_compress_kernelPKcPiS1_iS1__param_4
)
{
	.reg .pred 	%p<5>;
	.reg .b16 	%rs<3>;
	.reg .b32 	%r<18>;
	.reg .b64 	%rd<9>;
	// demoted variable
	.shared .align 4 .b8 _ZZ19dcb_compress_kernelPKcPiS1_iS1_E10local_dict[16384];
	ld.param.u64 	%rd3, [_Z19dcb_compress_kernelPKcPiS1_iS1__param_0];
	ld.param.u64 	%rd4, [_Z19dcb_compress_kernelPKcPiS1_iS1__param_1];
	ld.param.u32 	%r7, [_Z19dcb_compress_kernelPKcPiS1_iS1__param_3];
	mov.u32 	%r8, %ctaid.x;
	mov.u32 	%r1, %ntid.x;
	mov.u32 	%r2, %tid.x;
	mad.lo.s32 	%r17, %r8, %r1, %r2;
	setp.gt.u32 	%p1, %r2, 255;
	@%p1 bra 	$L__BB0_2;
	shl.b32 	%r9, %r2, 2;
	mov.u32 	%r10, _ZZ19dcb_compress_kernelPKcPiS1_iS1_E10local_dict;
	add.s32 	%r11, %r10, %r9;
	st.shared.u32 	[%r11], %r2;
$L__BB0_2:
	bar.sync 	0;
	setp.ge.s32 	%p2, %r17, %r7;
	@%p2 bra 	$L__BB0_7;
	mov.u32 	%r12, %nctaid.x;
	mul.lo.s32 	%r4, %r1, %r12;
	cvta.to.global.u64 	%rd1, %rd3;
	cvta.to.global.u64 	%rd2, %rd4;
	mov.u32 	%r14, _ZZ19dcb_compress_kernelPKcPiS1_iS1_E10local_dict;
$L__BB0_4:
	cvt.s64.s32 	%rd5, %r17;
	add.s64 	%rd6, %rd1, %rd5;
	ld.global.s8 	%rs1, [%rd6];
	setp.lt.s16 	%p3, %rs1, 0;
	@%p3 bra 	$L__BB0_6;
	and.b16  	%rs2, %rs1, 255;
	mul.wide.u16 	%r13, %rs2, 4;
	add.s32 	%r15, %r14, %r13;
	ld.shared.u32 	%r16, [%r15];
	mul.wide.s32 	%rd7, %r17, 4;
	add.s64 	%rd8, %rd2, %rd7;
	st.global.u32 	[%rd8], %r16;
$L__BB0_6:
	add.s32 	%r17, %r17, %r4;
	setp.lt.s32 	%p4, %r17, %r7;
	@%p4 bra 	$L__BB0_4;
$L__BB0_7:
	ret;

}


// ===== COMPILED SASS (sm_100) =====

	.target	sm_100

	.elftype	@"ET_EXEC"


//--------------------- .note.nv.tkinfo           --------------------------
	.section	.note.nv.tkinfo,"",@"SHT_NOTE"
	.sectionflags	@"SHF_NOTE_NV_TKINFO"
	.tkinfo
        /*0018*/ 	.word	0x00000002
        /*0030*/ 	.string	""
        /*0030*/ 	.string	"ptxas"
        /*0030*/ 	.string	"Cuda compilation tools, release 13.0, V13.0.88"
        /*0030*/ 	.string	"Build cuda_13.0.r13.0/compiler.36424714_0"
        /*0030*/ 	.string	"-arch sm_100 -m 64 "



//--------------------- .note.nv.cuinfo           --------------------------
	.section	.note.nv.cuinfo,"",@"SHT_NOTE"
	.sectionflags	@"SHF_NOTE_NV_CUINFO"
        /*0018*/ 	.short	0x0002
        /*001a*/ 	.short	0x0064
        /*001c*/ 	.short	0x0082
	.zero		2


//--------------------- .nv.info                  --------------------------
	.section	.nv.info,"",@"SHT_CUDA_INFO"
	.align	4


	//----- nvinfo : EIATTR_REGCOUNT
	.align		4
        /*0000*/ 	.byte	0x04, 0x2f
        /*0002*/ 	.short	(.L_1 - .L_0)
	.align		4
.L_0:
        /*0004*/ 	.word	index@(_Z19dcb_compress_kernelPKcPiS1_iS1_)
        /*0008*/ 	.word	0x0000000c


	//----- nvinfo : EIATTR_FRAME_SIZE
	.align		4
.L_1:
        /*000c*/ 	.byte	0x04, 0x11
        /*000e*/ 	.short	(.L_3 - .L_2)
	.align		4
.L_2:
        /*0010*/ 	.word	index@(_Z19dcb_compress_kernelPKcPiS1_iS1_)
        /*0014*/ 	.word	0x00000000


	//----- nvinfo : EIATTR_MIN_STACK_SIZE
	.align		4
.L_3:
        /*0018*/ 	.byte	0x04, 0x12
        /*001a*/ 	.short	(.L_5 - .L_4)
	.align		4
.L_4:
        /*001c*/ 	.word	index@(_Z19dcb_compress_kernelPKcPiS1_iS1_)
        /*0020*/ 	.word	0x00000000
.L_5:


//--------------------- .nv.compat                --------------------------
	.section	.nv.compat,"",@"SHT_CUDA_COMPAT_INFO"
	.align	4
        /*0000*/ 	.byte	0x02, 0x09, 0x00, 0x00, 0x02, 0x02, 0x01, 0x00, 0x02, 0x05, 0x05, 0x00, 0x03, 0x07, 0x01, 0x01
        /*0010*/ 	.byte	0x02, 0x03, 0x00, 0x00, 0x02, 0x06, 0x01, 0x00, 0x04, 0x0b, 0x08, 0x00, 0x09, 0x00, 0x00, 0x00
        /*0020*/ 	.byte	0x00, 0x00, 0x00, 0x00


//--------------------- .nv.info._Z19dcb_compress_kernelPKcPiS1_iS1_ --------------------------
	.section	.nv.info._Z19dcb_compress_kernelPKcPiS1_iS1_,"",@"SHT_CUDA_INFO"
	.sectionflags	@""
	.align	4


	//----- nvinfo : EIATTR_CUDA_API_VERSION
	.align		4
        /*0000*/ 	.byte	0x04, 0x37
        /*0002*/ 	.short	(.L_7 - .L_6)
.L_6:
        /*0004*/ 	.word	0x00000082


	//----- nvinfo : EIATTR_KPARAM_INFO
	.align		4
.L_7:
        /*0008*/ 	.byte	0x04, 0x17
        /*000a*/ 	.short	(.L_9 - .L_8)
.L_8:
        /*000c*/ 	.word	0x00000000
        /*0010*/ 	.short	0x0004
        /*0012*/ 	.short	0x0020
        /*0014*/ 	.byte	0x00, 0xf5, 0x21, 0x00


	//----- nvinfo : EIATTR_KPARAM_INFO
	.align		4
.L_9:
        /*0018*/ 	.byte	0x04, 0x17
        /*001a*/ 	.short	(.L_11 - .L_10)
.L_10:
        /*001c*/ 	.word	0x00000000
        /*0020*/ 	.short	0x0003
        /*0022*/ 	.short	0x0018
        /*0024*/ 	.byte	0x00, 0xf0, 0x11, 0x00


	//----- nvinfo : EIATTR_KPARAM_INFO
	.align		4
.L_11:
        /*0028*/ 	.byte	0x04, 0x17
        /*002a*/ 	.short	(.L_13 - .L_12)
.L_12:
        /*002c*/ 	.word	0x00000000
        /*0030*/ 	.short	0x0002
        /*0032*/ 	.short	0x0010
        /*0034*/ 	.byte	0x00, 0xf5, 0x21, 0x00


	//----- nvinfo : EIATTR_KPARAM_INFO
	.align		4
.L_13:
        /*0038*/ 	.byte	0x04, 0x17
        /*003a*/ 	.short	(.L_15 - .L_14)
.L_14:
        /*003c*/ 	.word	0x00000000
        /*0040*/ 	.short	0x0001
        /*0042*/ 	.short	0x0008
        /*0044*/ 	.byte	0x00, 0xf5, 0x21, 0x00


	//----- nvinfo : EIATTR_KPARAM_INFO
	.align		4
.L_15:
        /*0048*/ 	.byte	0x04, 0x17
        /*004a*/ 	.short	(.L_17 - .L_16)
.L_16:
        /*004c*/ 	.word	0x00000000
        /*0050*/ 	.short	0x0000
        /*0052*/ 	.short	0x0000
        /*0054*/ 	.byte	0x00, 0xf5, 0x21, 0x00


	//----- nvinfo : EIATTR_SPARSE_MMA_MASK
	.align		4
.L_17:
        /*0058*/ 	.byte	0x03, 0x50
        /*005a*/ 	.short	0x0000


	//----- nvinfo : EIATTR_MAXREG_COUNT
	.align		4
        /*005c*/ 	.byte	0x03, 0x1b
        /*005e*/ 	.short	0x00ff


	//----- nvinfo : EIATTR_NUM_BARRIERS
	.align		4
        /*0060*/ 	.byte	0x02, 0x4c
        /*0062*/ 	.byte	0x01
	.zero		1


	//----- nvinfo : EIATTR_MERCURY_ISA_VERSION
	.align		4
        /*0064*/ 	.byte	0x03, 0x5f
        /*0066*/ 	.short	0x0101


	//----- nvinfo : EIATTR_VRC_CTA_INIT_COUNT
	.align		4
        /*0068*/ 	.byte	0x02, 0x4a
	.zero		1
	.zero		1


	//----- nvinfo : EIATTR_EXIT_INSTR_OFFSETS
	.align		4
        /*006c*/ 	.byte	0x04, 0x1c
        /*006e*/ 	.short	(.L_19 - .L_18)


	//   ....[0]....
.L_18:
        /*0070*/ 	.word	0x000000e0


	//   ....[1]....
        /*0074*/ 	.word	0x00000240


	//----- nvinfo : EIATTR_CRS_STACK_SIZE
	.align		4
.L_19:
        /*0078*/ 	.byte	0x04, 0x1e
        /*007a*/ 	.short	(.L_21 - .L_20)
.L_20:
        /*007c*/ 	.word	0x00000000


	//----- nvinfo : EIATTR_CBANK_PARAM_SIZE
	.align		4
.L_21:
        /*0080*/ 	.byte	0x03, 0x19
        /*0082*/ 	.short	0x0028


	//----- nvinfo : EIATTR_PARAM_CBANK
	.align		4
        /*0084*/ 	.byte	0x04, 0x0a
        /*0086*/ 	.short	(.L_23 - .L_22)
	.align		4
.L_22:
        /*0088*/ 	.word	index@(.nv.constant0._Z19dcb_compress_kernelPKcPiS1_iS1_)
        /*008c*/ 	.short	0x0380
        /*008e*/ 	.short	0x0028


	//----- nvinfo : EIATTR_SW_WAR
	.align		4
.L_23:
        /*0090*/ 	.byte	0x04, 0x36
        /*0092*/ 	.short	(.L_25 - .L_24)
.L_24:
        /*0094*/ 	.word	0x00000008
.L_25:


//--------------------- .nv.callgraph             --------------------------
	.section	.nv.callgraph,"",@"SHT_CUDA_CALLGRAPH"
	.align	4
	.sectionentsize	8
	.align		4
        /*0000*/ 	.word	0x00000000
	.align		4
        /*0004*/ 	.word	0xffffffff
	.align		4
        /*0008*/ 	.word	0x00000000
	.align		4
        /*000c*/ 	.word	0xfffffffe
	.align		4
        /*0010*/ 	.word	0x00000000
	.align		4
        /*0014*/ 	.word	0xfffffffd
	.align		4
        /*0018*/ 	.word	0x00000000
	.align		4
        /*001c*/ 	.word	0xfffffffc


//--------------------- .text._Z19dcb_compress_kernelPKcPiS1_iS1_ --------------------------
	.section	.text._Z19dcb_compress_kernelPKcPiS1_iS1_,"ax",@progbits
	.align	128
        .global         _Z19dcb_compress_kernelPKcPiS1_iS1_
        .type           _Z19dcb_compress_kernelPKcPiS1_iS1_,@function
        .size           _Z19dcb_compress_kernelPKcPiS1_iS1_,(.L_x_2 - _Z19dcb_compress_kernelPKcPiS1_iS1_)
        .other          _Z19dcb_compress_kernelPKcPiS1_iS1_,@"STO_CUDA_ENTRY STV_DEFAULT"
_Z19dcb_compress_kernelPKcPiS1_iS1_:
.text._Z19dcb_compress_kernelPKcPiS1_iS1_:
[----:B------:R-:W-:Y:S01]  /*0000*/  LDC R1, c[0x0][0x37c] ;  /* 0x0000df00ff017b82 */ /* 0x000fe20000000800 */
[----:B------:R-:W0:Y:S07]  /*0010*/  S2R R5, SR_TID.X ;  /* 0x0000000000057919 */ /* 0x000e2e0000002100 */
[----:B------:R-:W1:Y:S01]  /*0020*/  S2UR UR4, SR_CTAID.X ;  /* 0x00000000000479c3 */ /* 0x000e620000002500 */
[----:B------:R-:W2:Y:S07]  /*0030*/  LDCU UR5, c[0x0][0x398] ;  /* 0x00007300ff0577ac */ /* 0x000eae0008000800 */
[----:B------:R-:W1:Y:S01]  /*0040*/  LDC R2, c[0x0][0x360] ;  /* 0x0000d800ff027b82 */ /* 0x000e620000000800 */
[----:B0-----:R-:W-:Y:S01]  /*0050*/  ISETP.GT.U32.AND P0, PT, R5, 0xff, PT ;  /* 0x000000ff0500780c */ /* 0x001fe20003f04070 */
[----:B-1----:R-:W-:-:S05]  /*0060*/  IMAD R7, R2, UR4, R5 ;  /* 0x0000000402077c24 */ /* 0x002fca000f8e0205 */
[----:B--2---:R-:W-:-:S07]  /*0070*/  ISETP.GE.AND P1, PT, R7, UR5, PT ;  /* 0x0000000507007c0c */ /* 0x004fce000bf26270 */
[----:B------:R-:W0:Y:S01]  /*0080*/  @!P0 S2R R3, SR_CgaCtaId ;  /* 0x0000000000038919 */ /* 0x000e220000008800 */
[----:B------:R-:W-:-:S04]  /*0090*/  @!P0 MOV R0, 0x400 ;  /* 0x0000040000008802 */ /* 0x000fc80000000f00 */
[----:B0-----:R-:W-:-:S05]  /*00a0*/  @!P0 LEA R0, R3, R0, 0x18 ;  /* 0x0000000003008211 */ /* 0x001fca00078ec0ff */
[----:B------:R-:W-:-:S05]  /*00b0*/  @!P0 IMAD R0, R5, 0x4, R0 ;  /* 0x0000000405008824 */ /* 0x000fca00078e0200 */
[----:B------:R0:W-:Y:S01]  /*00c0*/  @!P0 STS [R0], R5 ;  /* 0x0000000500008388 */ /* 0x0001e20000000800 */
[----:B------:R-:W-:Y:S06]  /*00d0*/  BAR.SYNC.DEFER_BLOCKING 0x0 ;  /* 0x0000000000007b1d */ /* 0x000fec0000010000 */
[----:B------:R-:W-:Y:S05]  /*00e0*/  @P1 EXIT ;  /* 0x000000000000194d */ /* 0x000fea0003800000 */
[----:B------:R-:W1:Y:S01]  /*00f0*/  S2UR UR5, SR_CgaCtaId ;  /* 0x00000000000579c3 */ /* 0x000e620000008800 */
[----:B------:R-:W0:Y:S01]  /*0100*/  LDCU UR6, c[0x0][0x370] ;  /* 0x00006e00ff0677ac */ /* 0x000e220008000800 */
[----:B------:R-:W-:Y:S01]  /*0110*/  UMOV UR4, 0x400 ;  /* 0x0000040000047882 */ /* 0x000fe20000000000 */
[----:B------:R-:W2:Y:S01]  /*0120*/  LDCU.64 UR8, c[0x0][0x358] ;  /* 0x00006b00ff0877ac */ /* 0x000ea20008000a00 */
[----:B------:R-:W3:Y:S01]  /*0130*/  LDCU UR7, c[0x0][0x398] ;  /* 0x00007300ff0777ac */ /* 0x000ee20008000800 */
[----:B------:R-:W4:Y:S01]  /*0140*/  LDCU.64 UR10, c[0x0][0x380] ;  /* 0x00007000ff0a77ac */ /* 0x000f220008000a00 */
[----:B0-----:R-:W-:Y:S01]  /*0150*/  IMAD R0, R2, UR6, RZ ;  /* 0x0000000602007c24 */ /* 0x001fe2000f8e02ff */
[----:B-1234-:R-:W-:-:S12]  /*0160*/  ULEA UR4, UR5, UR4, 0x18 ;  /* 0x0000000405047291 */ /* 0x01efd8000f8ec0ff */
.L_x_0:
[----:B------:R-:W-:-:S04]  /*0170*/  IADD3 R4, P0, PT, R7, UR10, RZ ;  /* 0x0000000a07047c10 */ /* 0x000fc8000ff1e0ff */
[----:B------:R-:W-:-:S05]  /*0180*/  LEA.HI.X.SX32 R5, R7, UR11, 0x1, P0 ;  /* 0x0000000b07057c11 */ /* 0x000fca00080f0eff */
[----:B------:R-:W2:Y:S02]  /*0190*/  LDG.E.S8 R4, desc[UR8][R4.64] ;  /* 0x0000000804047981 */ /* 0x000ea4000c1e1300 */
[----:B--2---:R-:W-:-:S13]  /*01a0*/  ISETP.GE.AND P0, PT, R4, RZ, PT ;  /* 0x000000ff0400720c */ /* 0x004fda0003f06270 */
[----:B------:R-:W-:-:S04]  /*01b0*/  @P0 LOP3.LUT R2, R4, 0xff, RZ, 0xc0, !PT ;  /* 0x000000ff04020812 */ /* 0x000fc800078ec0ff */
[----:B------:R-:W-:Y:S02]  /*01c0*/  @P0 LEA R6, R2, UR4, 0x2 ;  /* 0x0000000402060c11 */ /* 0x000fe4000f8e10ff */
[----:B------:R-:W0:Y:S03]  /*01d0*/  @P0 LDC.64 R2, c[0x0][0x388] ;  /* 0x0000e200ff020b82 */ /* 0x000e260000000a00 */
[----:B------:R-:W1:Y:S01]  /*01e0*/  @P0 LDS R9, [R6] ;  /* 0x0000000006090984 */ /* 0x000e620000000800 */
[----:B0-----:R-:W-:-:S04]  /*01f0*/  @P0 IMAD.WIDE R2, R7, 0x4, R2 ;  /* 0x0000000407020825 */ /* 0x001fc800078e0202 */
[----:B------:R-:W-:Y:S01]  /*0200*/  IMAD.IADD R7, R0, 0x1, R7 ;  /* 0x0000000100077824 */ /* 0x000fe200078e0207 */
[----:B-1----:R0:W-:Y:S04]  /*0210*/  @P0 STG.E desc[UR8][R2.64], R9 ;  /* 0x0000000902000986 */ /* 0x0021e8000c101908 */
[----:B------:R-:W-:-:S13]  /*0220*/  ISETP.GE.AND P0, PT, R7, UR7, PT ;  /* 0x0000000707007c0c */ /* 0x000fda000bf06270 */
[----:B0-----:R-:W-:Y:S05]  /*0230*/  @!P0 BRA `(.L_x_0) ;  /* 0xfffffffc00cc8947 */ /* 0x001fea000383ffff */
[----:B------:R-:W-:Y:S05]  /*0240*/  EXIT ;  /* 0x000000000000794d */ /* 0x000fea0003800000 */
.L_x_1:
[----:B------:R-:W-:-:S00]  /*0250*/  BRA `(.L_x_1) ;  /* 0xfffffffc00fc7947 */ /* 0x000fc0000383ffff */
[----:B------:R-:W-:-:S00]  /*0260*/  NOP ;  /* 0x0000000000007918 */ /* 0x000fc00000000000 */
        /* <DEDUP_REMOVED lines=9> */
.L_x_2:


//--------------------- .nv.shared._Z19dcb_compress_kernelPKcPiS1_iS1_ --------------------------
	.section	.nv.shared._Z19dcb_compress_kernelPKcPiS1_iS1_,"aw",@nobits
	.sectionflags	@""
	.align	4
.nv.shared._Z19dcb_compress_kernelPKcPiS1_iS1_:
	.zero		17408


//--------------------- .nv.shared.reserved.0     --------------------------
	.section	.nv.shared.reserved.0,"aw",@nobits
	.weak		__nv_reservedSMEM_offset_0_alias
	.size		__nv_reservedSMEM_offset_0_alias, 0, 64
	.other		__nv_reservedSMEM_offset_0_alias,@"STO_CUDA_RESERVED_SHARED STV_DEFAULT"
__nv_reservedSMEM_offset_0_alias:
	.zero		0
	.zero		64


//--------------------- .nv.constant0._Z19dcb_compress_kernelPKcPiS1_iS1_ --------------------------
	.section	.nv.constant0._Z19dcb_compress_kernelPKcPiS1_iS1_,"a",@progbits
	.sectionflags	@""
	.align	4
.nv.constant0._Z19dcb_compress_kernelPKcPiS1_iS1_:
	.zero		936


//--------------------- SYMBOLS --------------------------

	.type		.nv.reservedSmem.offset0,@object
	.size		.nv.reservedSmem.offset0,0x4
	.type		.nv.reservedSmem.cap,@object
	.size		.nv.reservedSmem.cap,0x4
